//
// Generated by NVIDIA NVVM Compiler
//
// Compiler Build ID: CL-36424714
// Cuda compilation tools, release 13.0, V13.0.88
// Based on NVVM 20.0.0
//

.version 9.0
.target sm_100
.address_size 64

	// .globl	_Z16mandelbrotKernelPiffffiii

.visible .entry _Z16mandelbrotKernelPiffffiii(
	.param .u64 .ptr .align 1 _Z16mandelbrotKernelPiffffiii_param_0,
	.param .f32 _Z16mandelbrotKernelPiffffiii_param_1,
	.param .f32 _Z16mandelbrotKernelPiffffiii_param_2,
	.param .f32 _Z16mandelbrotKernelPiffffiii_param_3,
	.param .f32 _Z16mandelbrotKernelPiffffiii_param_4,
	.param .u32 _Z16mandelbrotKernelPiffffiii_param_5,
	.param .u32 _Z16mandelbrotKernelPiffffiii_param_6,
	.param .u32 _Z16mandelbrotKernelPiffffiii_param_7
)
{
	.reg .pred 	%p<8>;
	.reg .b32 	%r<22>;
	.reg .b32 	%f<31>;
	.reg .b64 	%rd<5>;

	ld.param.u64 	%rd1, [_Z16mandelbrotKernelPiffffiii_param_0];
	ld.param.f32 	%f11, [_Z16mandelbrotKernelPiffffiii_param_1];
	ld.param.f32 	%f12, [_Z16mandelbrotKernelPiffffiii_param_2];
	ld.param.f32 	%f13, [_Z16mandelbrotKernelPiffffiii_param_3];
	ld.param.f32 	%f14, [_Z16mandelbrotKernelPiffffiii_param_4];
	ld.param.u32 	%r6, [_Z16mandelbrotKernelPiffffiii_param_5];
	ld.param.u32 	%r9, [_Z16mandelbrotKernelPiffffiii_param_6];
	ld.param.u32 	%r8, [_Z16mandelbrotKernelPiffffiii_param_7];
	mov.u32 	%r10, %ctaid.x;
	mov.u32 	%r11, %ntid.x;
	mov.u32 	%r12, %tid.x;
	mad.lo.s32 	%r1, %r10, %r11, %r12;
	mov.u32 	%r13, %ctaid.y;
	mov.u32 	%r14, %ntid.y;
	mov.u32 	%r15, %tid.y;
	mad.lo.s32 	%r16, %r13, %r14, %r15;
	setp.ge.s32 	%p1, %r1, %r6;
	setp.ge.s32 	%p2, %r16, %r9;
	or.pred  	%p3, %p1, %p2;
	@%p3 bra 	$L__BB0_5;
	cvt.rn.f32.s32 	%f15, %r1;
	cvt.rn.f32.s32 	%f16, %r6;
	div.rn.f32 	%f17, %f15, %f16;
	sub.f32 	%f18, %f12, %f11;
	fma.rn.f32 	%f1, %f18, %f17, %f11;
	cvt.rn.f32.u32 	%f19, %r16;
	cvt.rn.f32.u32 	%f20, %r9;
	div.rn.f32 	%f21, %f19, %f20;
	sub.f32 	%f22, %f14, %f13;
	fma.rn.f32 	%f2, %f22, %f21, %f13;
	setp.lt.s32 	%p4, %r8, 1;
	mov.b32 	%r21, 0;
	@%p4 bra 	$L__BB0_4;
	mov.b32 	%r21, 0;
	mov.f32 	%f27, 0f00000000;
	mov.f32 	%f28, %f27;
	mov.f32 	%f29, %f27;
	mov.f32 	%f30, %f27;
$L__BB0_3:
	sub.f32 	%f24, %f28, %f27;
	add.f32 	%f7, %f1, %f24;
	add.f32 	%f25, %f30, %f30;
	fma.rn.f32 	%f29, %f25, %f29, %f2;
	add.s32 	%r21, %r21, 1;
	mul.f32 	%f28, %f7, %f7;
	mul.f32 	%f27, %f29, %f29;
	add.f32 	%f26, %f28, %f27;
	setp.le.f32 	%p5, %f26, 0f40800000;
	setp.lt.s32 	%p6, %r21, %r8;
	and.pred  	%p7, %p5, %p6;
	mov.f32 	%f30, %f7;
	@%p7 bra 	$L__BB0_3;
$L__BB0_4:
	mad.lo.s32 	%r19, %r6, %r16, %r1;
	cvta.to.global.u64 	%rd2, %rd1;
	mul.wide.s32 	%rd3, %r19, 4;
	add.s64 	%rd4, %rd2, %rd3;
	st.global.u32 	[%rd4], %r21;
$L__BB0_5:
	ret;

}


// ===== COMPILED SASS (sm_100) =====

	.target	sm_100

	.elftype	@"ET_EXEC"


//--------------------- .note.nv.tkinfo           --------------------------
	.section	.note.nv.tkinfo,"",@"SHT_NOTE"
	.sectionflags	@"SHF_NOTE_NV_TKINFO"
	.tkinfo
        /*0018*/ 	.word	0x00000002
        /*0030*/ 	.string	""
        /*0030*/ 	.string	"ptxas"
        /*0030*/ 	.string	"Cuda compilation tools, release 13.0, V13.0.88"
        /*0030*/ 	.string	"Build cuda_13.0.r13.0/compiler.36424714_0"
        /*0030*/ 	.string	"-arch sm_100 -m 64 "



//--------------------- .note.nv.cuinfo           --------------------------
	.section	.note.nv.cuinfo,"",@"SHT_NOTE"
	.sectionflags	@"SHF_NOTE_NV_CUINFO"
        /*0018*/ 	.short	0x0002
        /*001a*/ 	.short	0x0064
        /*001c*/ 	.short	0x0082
	.zero		2


//--------------------- .nv.info                  --------------------------
	.section	.nv.info,"",@"SHT_CUDA_INFO"
	.align	4


	//----- nvinfo : EIATTR_REGCOUNT
	.align		4
        /*0000*/ 	.byte	0x04, 0x2f
        /*0002*/ 	.short	(.L_1 - .L_0)
	.align		4
.L_0:
        /*0004*/ 	.word	index@(_Z16mandelbrotKernelPiffffiii)
        /*0008*/ 	.word	0x00000011


	//----- nvinfo : EIATTR_FRAME_SIZE
	.align		4
.L_1:
        /*000c*/ 	.byte	0x04, 0x11
        /*000e*/ 	.short	(.L_3 - .L_2)
	.align		4
.L_2:
        /*0010*/ 	.word	index@($__internal_0_$__cuda_sm3x_div_rn_noftz_f32_slowpath)
        /*0014*/ 	.word	0x00000000


	//----- nvinfo : EIATTR_FRAME_SIZE
	.align		4
.L_3:
        /*0018*/ 	.byte	0x04, 0x11
        /*001a*/ 	.short	(.L_5 - .L_4)
	.align		4
.L_4:
        /*001c*/ 	.word	index@(_Z16mandelbrotKernelPiffffiii)
        /*0020*/ 	.word	0x00000000


	//----- nvinfo : EIATTR_MIN_STACK_SIZE
	.align		4
.L_5:
        /*0024*/ 	.byte	0x04, 0x12
        /*0026*/ 	.short	(.L_7 - .L_6)
	.align		4
.L_6:
        /*0028*/ 	.word	index@(_Z16mandelbrotKernelPiffffiii)
        /*002c*/ 	.word	0x00000000
.L_7:


//--------------------- .nv.compat                --------------------------
	.section	.nv.compat,"",@"SHT_CUDA_COMPAT_INFO"
	.align	4
        /*0000*/ 	.byte	0x02, 0x09, 0x00, 0x00, 0x02, 0x02, 0x01, 0x00, 0x02, 0x05, 0x05, 0x00, 0x03, 0x07, 0x01, 0x01
        /*0010*/ 	.byte	0x02, 0x03, 0x00, 0x00, 0x02, 0x06, 0x01, 0x00, 0x04, 0x0b, 0x08, 0x00, 0x01, 0x00, 0x00, 0x00
        /*0020*/ 	.byte	0x00, 0x00, 0x00, 0x00


//--------------------- .nv.info._Z16mandelbrotKernelPiffffiii --------------------------
	.section	.nv.info._Z16mandelbrotKernelPiffffiii,"",@"SHT_CUDA_INFO"
	.sectionflags	@""
	.align	4


	//----- nvinfo : EIATTR_CUDA_API_VERSION
	.align		4
        /*0000*/ 	.byte	0x04, 0x37
        /*0002*/ 	.short	(.L_9 - .L_8)
.L_8:
        /*0004*/ 	.word	0x00000082


	//----- nvinfo : EIATTR_KPARAM_INFO
	.align		4
.L_9:
        /*0008*/ 	.byte	0x04, 0x17
        /*000a*/ 	.short	(.L_11 - .L_10)
.L_10:
        /*000c*/ 	.word	0x00000000
        /*0010*/ 	.short	0x0007
        /*0012*/ 	.short	0x0020
        /*0014*/ 	.byte	0x00, 0xf0, 0x11, 0x00


	//----- nvinfo : EIATTR_KPARAM_INFO
	.align		4
.L_11:
        /*0018*/ 	.byte	0x04, 0x17
        /*001a*/ 	.short	(.L_13 - .L_12)
.L_12:
        /*001c*/ 	.word	0x00000000
        /*0020*/ 	.short	0x0006
        /*0022*/ 	.short	0x001c
        /*0024*/ 	.byte	0x00, 0xf0, 0x11, 0x00


	//----- nvinfo : EIATTR_KPARAM_INFO
	.align		4
.L_13:
        /*0028*/ 	.byte	0x04, 0x17
        /*002a*/ 	.short	(.L_15 - .L_14)
.L_14:
        /*002c*/ 	.word	0x00000000
        /*0030*/ 	.short	0x0005
        /*0032*/ 	.short	0x0018
        /*0034*/ 	.byte	0x00, 0xf0, 0x11, 0x00


	//----- nvinfo : EIATTR_KPARAM_INFO
	.align		4
.L_15:
        /*0038*/ 	.byte	0x04, 0x17
        /*003a*/ 	.short	(.L_17 - .L_16)
.L_16:
        /*003c*/ 	.word	0x00000000
        /*0040*/ 	.short	0x0004
        /*0042*/ 	.short	0x0014
        /*0044*/ 	.byte	0x00, 0xf0, 0x11, 0x00


	//----- nvinfo : EIATTR_KPARAM_INFO
	.align		4
.L_17:
        /*0048*/ 	.byte	0x04, 0x17
        /*004a*/ 	.short	(.L_19 - .L_18)
.L_18:
        /*004c*/ 	.word	0x00000000
        /*0050*/ 	.short	0x0003
        /*0052*/ 	.short	0x0010
        /*0054*/ 	.byte	0x00, 0xf0, 0x11, 0x00


	//----- nvinfo : EIATTR_KPARAM_INFO
	.align		4
.L_19:
        /*0058*/ 	.byte	0x04, 0x17
        /*005a*/ 	.short	(.L_21 - .L_20)
.L_20:
        /*005c*/ 	.word	0x00000000
        /*0060*/ 	.short	0x0002
        /*0062*/ 	.short	0x000c
        /*0064*/ 	.byte	0x00, 0xf0, 0x11, 0x00


	//----- nvinfo : EIATTR_KPARAM_INFO
	.align		4
.L_21:
        /*0068*/ 	.byte	0x04, 0x17
        /*006a*/ 	.short	(.L_23 - .L_22)
.L_22:
        /*006c*/ 	.word	0x00000000
        /*0070*/ 	.short	0x0001
        /*0072*/ 	.short	0x0008
        /*0074*/ 	.byte	0x00, 0xf0, 0x11, 0x00


	//----- nvinfo : EIATTR_KPARAM_INFO
	.align		4
.L_23:
        /*0078*/ 	.byte	0x04, 0x17
        /*007a*/ 	.short	(.L_25 - .L_24)
.L_24:
        /*007c*/ 	.word	0x00000000
        /*0080*/ 	.short	0x0000
        /*0082*/ 	.short	0x0000
        /*0084*/ 	.byte	0x00, 0xf5, 0x21, 0x00


	//----- nvinfo : EIATTR_SPARSE_MMA_MASK
	.align		4
.L_25:
        /*0088*/ 	.byte	0x03, 0x50
        /*008a*/ 	.short	0x0000


	//----- nvinfo : EIATTR_MAXREG_COUNT
	.align		4
        /*008c*/ 	.byte	0x03, 0x1b
        /*008e*/ 	.short	0x00ff


	//----- nvinfo : EIATTR_MERCURY_ISA_VERSION
	.align		4
        /*0090*/ 	.byte	0x03, 0x5f
        /*0092*/ 	.short	0x0101


	//----- nvinfo : EIATTR_VRC_CTA_INIT_COUNT
	.align		4
        /*0094*/ 	.byte	0x02, 0x4a
	.zero		1
	.zero		1


	//----- nvinfo : EIATTR_EXIT_INSTR_OFFSETS
	.align		4
        /*0098*/ 	.byte	0x04, 0x1c
        /*009a*/ 	.short	(.L_27 - .L_26)


	//   ....[0]....
.L_26:
        /*009c*/ 	.word	0x000000c0


	//   ....[1]....
        /*00a0*/ 	.word	0x000004e0


	//----- nvinfo : EIATTR_CRS_STACK_SIZE
	.align		4
.L_27:
        /*00a4*/ 	.byte	0x04, 0x1e
        /*00a6*/ 	.short	(.L_29 - .L_28)
.L_28:
        /*00a8*/ 	.word	0x00000000


	//----- nvinfo : EIATTR_CBANK_PARAM_SIZE
	.align		4
.L_29:
        /*00ac*/ 	.byte	0x03, 0x19
        /*00ae*/ 	.short	0x0024


	//----- nvinfo : EIATTR_PARAM_CBANK
	.align		4
        /*00b0*/ 	.byte	0x04, 0x0a
        /*00b2*/ 	.short	(.L_31 - .L_30)
	.align		4
.L_30:
        /*00b4*/ 	.word	index@(.nv.constant0._Z16mandelbrotKernelPiffffiii)
        /*00b8*/ 	.short	0x0380
        /*00ba*/ 	.short	0x0024


	//----- nvinfo : EIATTR_SW_WAR
	.align		4
.L_31:
        /*00bc*/ 	.byte	0x04, 0x36
        /*00be*/ 	.short	(.L_33 - .L_32)
.L_32:
        /*00c0*/ 	.word	0x00000008
.L_33:


//--------------------- .nv.callgraph             --------------------------
	.section	.nv.callgraph,"",@"SHT_CUDA_CALLGRAPH"
	.align	4
	.sectionentsize	8
	.align		4
        /*0000*/ 	.word	0x00000000
	.align		4
        /*0004*/ 	.word	0xffffffff
	.align		4
        /*0008*/ 	.word	0x00000000
	.align		4
        /*000c*/ 	.word	0xfffffffe
	.align		4
        /*0010*/ 	.word	0x00000000
	.align		4
        /*0014*/ 	.word	0xfffffffd
	.align		4
        /*0018*/ 	.word	0x00000000
	.align		4
        /*001c*/ 	.word	0xfffffffc


//--------------------- .text._Z16mandelbrotKernelPiffffiii --------------------------
	.section	.text._Z16mandelbrotKernelPiffffiii,"ax",@progbits
	.align	128
        .global         _Z16mandelbrotKernelPiffffiii
        .type           _Z16mandelbrotKernelPiffffiii,@function
        .size           _Z16mandelbrotKernelPiffffiii,(.L_x_18 - _Z16mandelbrotKernelPiffffiii)
        .other          _Z16mandelbrotKernelPiffffiii,@"STO_CUDA_ENTRY STV_DEFAULT"
_Z16mandelbrotKernelPiffffiii:
.text._Z16mandelbrotKernelPiffffiii:
[----:B------:R-:W-:Y:S01]  /*0000*/  LDC R1, c[0x0][0x37c] ;  /* 0x0000df00ff017b82 */ /* 0x000fe20000000800 */
[----:B------:R-:W0:Y:S07]  /*0010*/  S2R R3, SR_TID.Y ;  /* 0x0000000000037919 */ /* 0x000e2e0000002200 */
[----:B------:R-:W1:Y:S01]  /*0020*/  LDC R5, c[0x0][0x360] ;  /* 0x0000d800ff057b82 */ /* 0x000e620000000800 */
[----:B------:R-:W2:Y:S01]  /*0030*/  LDCU.64 UR6, c[0x0][0x398] ;  /* 0x00007300ff0677ac */ /* 0x000ea20008000a00 */
[----:B------:R-:W1:Y:S06]  /*0040*/  S2R R0, SR_TID.X ;  /* 0x0000000000007919 */ /* 0x000e6c0000002100 */
[----:B------:R-:W0:Y:S08]  /*0050*/  S2UR UR5, SR_CTAID.Y ;  /* 0x00000000000579c3 */ /* 0x000e300000002600 */
[----:B------:R-:W0:Y:S08]  /*0060*/  LDC R2, c[0x0][0x364] ;  /* 0x0000d900ff027b82 */ /* 0x000e300000000800 */
[----:B------:R-:W1:Y:S01]  /*0070*/  S2UR UR4, SR_CTAID.X ;  /* 0x00000000000479c3 */ /* 0x000e620000002500 */
[----:B0-----:R-:W-:-:S05]  /*0080*/  IMAD R2, R2, UR5, R3 ;  /* 0x0000000502027c24 */ /* 0x001fca000f8e0203 */
[----:B--2---:R-:W-:Y:S01]  /*0090*/  ISETP.GE.AND P0, PT, R2, UR7, PT ;  /* 0x0000000702007c0c */ /* 0x004fe2000bf06270 */
[----:B-1----:R-:W-:-:S05]  /*00a0*/  IMAD R5, R5, UR4, R0 ;  /* 0x0000000405057c24 */ /* 0x002fca000f8e0200 */
[----:B------:R-:W-:-:S13]  /*00b0*/  ISETP.GE.OR P0, PT, R5, UR6, P0 ;  /* 0x0000000605007c0c */ /* 0x000fda0008706670 */
[----:B------:R-:W-:Y:S05]  /*00c0*/  @P0 EXIT ;  /* 0x000000000000094d */ /* 0x000fea0003800000 */
[----:B------:R-:W-:Y:S01]  /*00d0*/  I2FP.F32.S32 R3, UR6 ;  /* 0x0000000600037c45 */ /* 0x000fe20008201400 */
[----:B------:R-:W-:Y:S01]  /*00e0*/  BSSY.RECONVERGENT B0, `(.L_x_0) ;  /* 0x000000d000007945 */ /* 0x000fe20003800200 */
[----:B------:R-:W-:Y:S02]  /*00f0*/  I2FP.F32.S32 R0, R5 ;  /* 0x0000000500007245 */ /* 0x000fe40000201400 */
[----:B------:R-:W0:Y:S08]  /*0100*/  MUFU.RCP R4, R3 ;  /* 0x0000000300047308 */ /* 0x000e300000001000 */
[----:B------:R-:W1:Y:S01]  /*0110*/  FCHK P0, R0, R3 ;  /* 0x0000000300007302 */ /* 0x000e620000000000 */
[----:B0-----:R-:W-:-:S04]  /*0120*/  FFMA R7, -R3, R4, 1 ;  /* 0x3f80000003077423 */ /* 0x001fc80000000104 */
[----:B------:R-:W-:-:S04]  /*0130*/  FFMA R7, R4, R7, R4 ;  /* 0x0000000704077223 */ /* 0x000fc80000000004 */
[----:B------:R-:W-:-:S04]  /*0140*/  FFMA R4, R0, R7, RZ ;  /* 0x0000000700047223 */ /* 0x000fc800000000ff */
[----:B------:R-:W-:-:S04]  /*0150*/  FFMA R6, -R3, R4, R0 ;  /* 0x0000000403067223 */ /* 0x000fc80000000100 */
[----:B------:R-:W-:Y:S01]  /*0160*/  FFMA R7, R7, R6, R4 ;  /* 0x0000000607077223 */ /* 0x000fe20000000004 */
[----:B-1----:R-:W-:Y:S06]  /*0170*/  @!P0 BRA `(.L_x_1) ;  /* 0x00000000000c8947 */ /* 0x002fec0003800000 */
[----:B------:R-:W-:-:S07]  /*0180*/  MOV R6, 0x1a0 ;  /* 0x000001a000067802 */ /* 0x000fce0000000f00 */
[----:B------:R-:W-:Y:S05]  /*0190*/  CALL.REL.NOINC `($__internal_0_$__cuda_sm3x_div_rn_noftz_f32_slowpath) ;  /* 0x0000000000d47944 */ /* 0x000fea0003c00000 */
[----:B------:R-:W-:-:S07]  /*01a0*/  IMAD.MOV.U32 R7, RZ, RZ, R0 ;  /* 0x000000ffff077224 */ /* 0x000fce00078e0000 */
.L_x_1:
[----:B------:R-:W-:Y:S05]  /*01b0*/  BSYNC.RECONVERGENT B0 ;  /* 0x0000000000007941 */ /* 0x000fea0003800200 */
.L_x_0:
[----:B------:R-:W0:Y:S01]  /*01c0*/  LDCU UR4, c[0x0][0x39c] ;  /* 0x00007380ff0477ac */ /* 0x000e220008000800 */
[----:B------:R-:W1:Y:S01]  /*01d0*/  LDC.64 R12, c[0x0][0x388] ;  /* 0x0000e200ff0c7b82 */ /* 0x000e620000000a00 */
[----:B------:R-:W-:Y:S01]  /*01e0*/  I2FP.F32.U32 R0, R2 ;  /* 0x0000000200007245 */ /* 0x000fe20000201000 */
[----:B------:R-:W-:Y:S01]  /*01f0*/  BSSY.RECONVERGENT B0, `(.L_x_2) ;  /* 0x0000010000007945 */ /* 0x000fe20003800200 */
[----:B0-----:R-:W-:-:S04]  /*0200*/  I2FP.F32.U32 R9, UR4 ;  /* 0x0000000400097c45 */ /* 0x001fc80008201000 */
[----:B------:R-:W0:Y:S08]  /*0210*/  MUFU.RCP R4, R9 ;  /* 0x0000000900047308 */ /* 0x000e300000001000 */
[----:B------:R-:W2:Y:S01]  /*0220*/  FCHK P0, R0, R9 ;  /* 0x0000000900007302 */ /* 0x000ea20000000000 */
[----:B0-----:R-:W-:-:S04]  /*0230*/  FFMA R3, -R9, R4, 1 ;  /* 0x3f80000009037423 */ /* 0x001fc80000000104 */
[----:B------:R-:W-:Y:S01]  /*0240*/  FFMA R11, R4, R3, R4 ;  /* 0x00000003040b7223 */ /* 0x000fe20000000004 */
[----:B-1----:R-:W-:-:S03]  /*0250*/  FADD R3, R13, -R12 ;  /* 0x8000000c0d037221 */ /* 0x002fc60000000000 */
[----:B------:R-:W-:Y:S01]  /*0260*/  FFMA R6, R0, R11, RZ ;  /* 0x0000000b00067223 */ /* 0x000fe200000000ff */
[----:B------:R-:W-:-:S03]  /*0270*/  FFMA R4, R3, R7, R12 ;  /* 0x0000000703047223 */ /* 0x000fc6000000000c */
[----:B------:R-:W-:-:S04]  /*0280*/  FFMA R8, -R9, R6, R0 ;  /* 0x0000000609087223 */ /* 0x000fc80000000100 */
[----:B------:R-:W-:Y:S01]  /*0290*/  FFMA R11, R11, R8, R6 ;  /* 0x000000080b0b7223 */ /* 0x000fe20000000006 */
[----:B--2---:R-:W-:Y:S06]  /*02a0*/  @!P0 BRA `(.L_x_3) ;  /* 0x0000000000108947 */ /* 0x004fec0003800000 */
[----:B------:R-:W-:Y:S01]  /*02b0*/  IMAD.MOV.U32 R3, RZ, RZ, R9 ;  /* 0x000000ffff037224 */ /* 0x000fe200078e0009 */
[----:B------:R-:W-:-:S07]  /*02c0*/  MOV R6, 0x2e0 ;  /* 0x000002e000067802 */ /* 0x000fce0000000f00 */
[----:B------:R-:W-:Y:S05]  /*02d0*/  CALL.REL.NOINC `($__internal_0_$__cuda_sm3x_div_rn_noftz_f32_slowpath) ;  /* 0x0000000000847944 */ /* 0x000fea0003c00000 */
[----:B------:R-:W-:-:S07]  /*02e0*/  IMAD.MOV.U32 R11, RZ, RZ, R0 ;  /* 0x000000ffff0b7224 */ /* 0x000fce00078e0000 */
.L_x_3:
[----:B------:R-:W-:Y:S05]  /*02f0*/  BSYNC.RECONVERGENT B0 ;  /* 0x0000000000007941 */ /* 0x000fea0003800200 */
.L_x_2:
[----:B------:R-:W0:Y:S01]  /*0300*/  LDC.64 R8, c[0x0][0x390] ;  /* 0x0000e400ff087b82 */ /* 0x000e220000000a00 */
[----:B------:R-:W1:Y:S07]  /*0310*/  LDCU UR6, c[0x0][0x3a0] ;  /* 0x00007400ff0677ac */ /* 0x000e6e0008000800 */
[----:B------:R-:W2:Y:S01]  /*0320*/  LDC.64 R6, c[0x0][0x380] ;  /* 0x0000e000ff067b82 */ /* 0x000ea20000000a00 */
[----:B-1----:R-:W-:Y:S01]  /*0330*/  UISETP.GE.AND UP0, UPT, UR6, 0x1, UPT ;  /* 0x000000010600788c */ /* 0x002fe2000bf06270 */
[----:B0-----:R-:W-:-:S04]  /*0340*/  FADD R3, R9, -R8 ;  /* 0x8000000809037221 */ /* 0x001fc80000000000 */
[----:B------:R-:W-:Y:S01]  /*0350*/  FFMA R12, R3, R11, R8 ;  /* 0x0000000b030c7223 */ /* 0x000fe20000000008 */
[----:B------:R-:W-:-:S03]  /*0360*/  IMAD.MOV.U32 R3, RZ, RZ, RZ ;  /* 0x000000ffff037224 */ /* 0x000fc600078e00ff */
[----:B------:R-:W-:Y:S05]  /*0370*/  BRA.U !UP0, `(.L_x_4) ;  /* 0x0000000108447547 */ /* 0x000fea000b800000 */
[----:B------:R-:W-:Y:S01]  /*0380*/  HFMA2 R10, -RZ, RZ, 0, 0 ;  /* 0x00000000ff0a7431 */ /* 0x000fe200000001ff */
[----:B------:R-:W-:Y:S01]  /*0390*/  BSSY.RECONVERGENT B0, `(.L_x_4) ;  /* 0x000000f000007945 */ /* 0x000fe20003800200 */
[----:B------:R-:W-:Y:S01]  /*03a0*/  IMAD.MOV.U32 R3, RZ, RZ, RZ ;  /* 0x000000ffff037224 */ /* 0x000fe200078e00ff */
[----:B------:R-:W-:Y:S01]  /*03b0*/  CS2R R8, SRZ ;  /* 0x0000000000087805 */ /* 0x000fe2000001ff00 */
[----:B------:R-:W-:-:S07]  /*03c0*/  IMAD.MOV.U32 R0, RZ, RZ, RZ ;  /* 0x000000ffff007224 */ /* 0x000fce00078e00ff */
.L_x_5:
[----:B------:R-:W-:Y:S01]  /*03d0*/  FADD R9, R9, -R0 ;  /* 0x8000000009097221 */ /* 0x000fe20000000000 */
[----:B------:R-:W-:Y:S01]  /*03e0*/  FADD R11, R10, R10 ;  /* 0x0000000a0a0b7221 */ /* 0x000fe20000000000 */
[----:B------:R-:W-:Y:S02]  /*03f0*/  VIADD R3, R3, 0x1 ;  /* 0x0000000103037836 */ /* 0x000fe40000000000 */
[----:B------:R-:W-:Y:S01]  /*0400*/  FADD R10, R4, R9 ;  /* 0x00000009040a7221 */ /* 0x000fe20000000000 */
[----:B------:R-:W-:Y:S02]  /*0410*/  FFMA R8, R11, R8, R12 ;  /* 0x000000080b087223 */ /* 0x000fe4000000000c */
[----:B------:R-:W-:Y:S01]  /*0420*/  ISETP.GE.AND P0, PT, R3, UR6, PT ;  /* 0x0000000603007c0c */ /* 0x000fe2000bf06270 */
[----:B------:R-:W-:Y:S01]  /*0430*/  FMUL R9, R10, R10 ;  /* 0x0000000a0a097220 */ /* 0x000fe20000400000 */
[----:B------:R-:W-:-:S04]  /*0440*/  FMUL R0, R8, R8 ;  /* 0x0000000808007220 */ /* 0x000fc80000400000 */
[----:B------:R-:W-:-:S05]  /*0450*/  FADD R11, R9, R0 ;  /* 0x00000000090b7221 */ /* 0x000fca0000000000 */
[----:B------:R-:W-:-:S13]  /*0460*/  FSETP.LE.AND P1, PT, R11, 4, PT ;  /* 0x408000000b00780b */ /* 0x000fda0003f23000 */
[----:B------:R-:W-:Y:S05]  /*0470*/  @!P0 BRA P1, `(.L_x_5) ;  /* 0xfffffffc00d48947 */ /* 0x000fea000083ffff */
[----:B------:R-:W-:Y:S05]  /*0480*/  BSYNC.RECONVERGENT B0 ;  /* 0x0000000000007941 */ /* 0x000fea0003800200 */
.L_x_4:
[----:B------:R-:W0:Y:S01]  /*0490*/  LDCU UR7, c[0x0][0x398] ;  /* 0x00007300ff0777ac */ /* 0x000e220008000800 */
[----:B------:R-:W1:Y:S01]  /*04a0*/  LDCU.64 UR4, c[0x0][0x358] ;  /* 0x00006b00ff0477ac */ /* 0x000e620008000a00 */
[----:B0-----:R-:W-:-:S04]  /*04b0*/  IMAD R5, R2, UR7, R5 ;  /* 0x0000000702057c24 */ /* 0x001fc8000f8e0205 */
[----:B--2---:R-:W-:-:S05]  /*04c0*/  IMAD.WIDE R6, R5, 0x4, R6 ;  /* 0x0000000405067825 */ /* 0x004fca00078e0206 */
[----:B-1----:R-:W-:Y:S01]  /*04d0*/  STG.E desc[UR4][R6.64], R3 ;  /* 0x0000000306007986 */ /* 0x002fe2000c101904 */
[----:B------:R-:W-:Y:S05]  /*04e0*/  EXIT ;  /* 0x000000000000794d */ /* 0x000fea0003800000 */
        .weak           $__internal_0_$__cuda_sm3x_div_rn_noftz_f32_slowpath
        .type           $__internal_0_$__cuda_sm3x_div_rn_noftz_f32_slowpath,@function
        .size           $__internal_0_$__cuda_sm3x_div_rn_noftz_f32_slowpath,(.L_x_18 - $__internal_0_$__cuda_sm3x_div_rn_noftz_f32_slowpath)
$__internal_0_$__cuda_sm3x_div_rn_noftz_f32_slowpath:
[----:B------:R-:W-:Y:S01]  /*04f0*/  SHF.R.U32.HI R8, RZ, 0x17, R3 ;  /* 0x00000017ff087819 */ /* 0x000fe20000011603 */
[----:B------:R-:W-:Y:S01]  /*0500*/  BSSY.RECONVERGENT B1, `(.L_x_6) ;  /* 0x0000062000017945 */ /* 0x000fe20003800200 */
[----:B------:R-:W-:Y:S02]  /*0510*/  SHF.R.U32.HI R7, RZ, 0x17, R0 ;  /* 0x00000017ff077819 */ /* 0x000fe40000011600 */
[----:B------:R-:W-:Y:S02]  /*0520*/  LOP3.LUT R12, R8, 0xff, RZ, 0xc0, !PT ;  /* 0x000000ff080c7812 */ /* 0x000fe400078ec0ff */
[----:B------:R-:W-:-:S03]  /*0530*/  LOP3.LUT R10, R7, 0xff, RZ, 0xc0, !PT ;  /* 0x000000ff070a7812 */ /* 0x000fc600078ec0ff */
[----:B------:R-:W-:Y:S02]  /*0540*/  VIADD R9, R12, 0xffffffff ;  /* 0xffffffff0c097836 */ /* 0x000fe40000000000 */
[----:B------:R-:W-:-:S03]  /*0550*/  VIADD R8, R10, 0xffffffff ;  /* 0xffffffff0a087836 */ /* 0x000fc60000000000 */
[----:B------:R-:W-:-:S04]  /*0560*/  ISETP.GT.U32.AND P0, PT, R9, 0xfd, PT ;  /* 0x000000fd0900780c */ /* 0x000fc80003f04070 */
[----:B------:R-:W-:-:S13]  /*0570*/  ISETP.GT.U32.OR P0, PT, R8, 0xfd, P0 ;  /* 0x000000fd0800780c */ /* 0x000fda0000704470 */
[----:B------:R-:W-:Y:S01]  /*0580*/  @!P0 IMAD.MOV.U32 R7, RZ, RZ, RZ ;  /* 0x000000ffff078224 */ /* 0x000fe200078e00ff */
[----:B------:R-:W-:Y:S06]  /*0590*/  @!P0 BRA `(.L_x_7) ;  /* 0x00000000005c8947 */ /* 0x000fec0003800000 */
[----:B------:R-:W-:Y:S02]  /*05a0*/  FSETP.GTU.FTZ.AND P0, PT, |R0|, +INF , PT ;  /* 0x7f8000000000780b */ /* 0x000fe40003f1c200 */
[----:B------:R-:W-:-:S04]  /*05b0*/  FSETP.GTU.FTZ.AND P1, PT, |R3|, +INF , PT ;  /* 0x7f8000000300780b */ /* 0x000fc80003f3c200 */
[----:B------:R-:W-:-:S13]  /*05c0*/  PLOP3.LUT P0, PT, P0, P1, PT, 0xf8, 0x8f ;  /* 0x00000000008f781c */ /* 0x000fda0000703f70 */
[----:B------:R-:W-:Y:S05]  /*05d0*/  @P0 BRA `(.L_x_8) ;  /* 0x00000004004c0947 */ /* 0x000fea0003800000 */
[----:B------:R-:W-:-:S13]  /*05e0*/  LOP3.LUT P0, RZ, R3, 0x7fffffff, R0, 0xc8, !PT ;  /* 0x7fffffff03ff7812 */ /* 0x000fda000780c800 */
[----:B------:R-:W-:Y:S05]  /*05f0*/  @!P0 BRA `(.L_x_9) ;  /* 0x00000004003c8947 */ /* 0x000fea0003800000 */
[C---:B------:R-:W-:Y:S02]  /*0600*/  FSETP.NEU.FTZ.AND P2, PT, |R0|.reuse, +INF , PT ;  /* 0x7f8000000000780b */ /* 0x040fe40003f5d200 */
[----:B------:R-:W-:Y:S02]  /*0610*/  FSETP.NEU.FTZ.AND P1, PT, |R3|, +INF , PT ;  /* 0x7f8000000300780b */ /* 0x000fe40003f3d200 */
[----:B------:R-:W-:-:S11]  /*0620*/  FSETP.NEU.FTZ.AND P0, PT, |R0|, +INF , PT ;  /* 0x7f8000000000780b */ /* 0x000fd60003f1d200 */
[----:B------:R-:W-:Y:S05]  /*0630*/  @!P1 BRA !P2, `(.L_x_9) ;  /* 0x00000004002c9947 */ /* 0x000fea0005000000 */
[----:B------:R-:W-:-:S04]  /*0640*/  LOP3.LUT P2, RZ, R0, 0x7fffffff, RZ, 0xc0, !PT ;  /* 0x7fffffff00ff7812 */ /* 0x000fc8000784c0ff */
[----:B------:R-:W-:-:S13]  /*0650*/  PLOP3.LUT P1, PT, P1, P2, PT, 0x2f, 0xf2 ;  /* 0x0000000000f2781c */ /* 0x000fda0000f24577 */
[----:B------:R-:W-:Y:S05]  /*0660*/  @P1 BRA `(.L_x_10) ;  /* 0x0000000400181947 */ /* 0x000fea0003800000 */
[----:B------:R-:W-:-:S04]  /*0670*/  LOP3.LUT P1, RZ, R3, 0x7fffffff, RZ, 0xc0, !PT ;  /* 0x7fffffff03ff7812 */ /* 0x000fc8000782c0ff */
[----:B------:R-:W-:-:S13]  /*0680*/  PLOP3.LUT P0, PT, P0, P1, PT, 0x2f, 0xf2 ;  /* 0x0000000000f2781c */ /* 0x000fda0000702577 */
[----:B------:R-:W-:Y:S05]  /*0690*/  @P0 BRA `(.L_x_11) ;  /* 0x0000000400000947 */ /* 0x000fea0003800000 */
[----:B------:R-:W-:Y:S02]  /*06a0*/  ISETP.GE.AND P0, PT, R8, RZ, PT ;  /* 0x000000ff0800720c */ /* 0x000fe40003f06270 */
[----:B------:R-:W-:-:S11]  /*06b0*/  ISETP.GE.AND P1, PT, R9, RZ, PT ;  /* 0x000000ff0900720c */ /* 0x000fd60003f26270 */
[----:B------:R-:W-:Y:S01]  /*06c0*/  @P0 MOV R7, RZ ;  /* 0x000000ff00070202 */ /* 0x000fe20000000f00 */
[----:B------:R-:W-:Y:S02]  /*06d0*/  @!P0 IMAD.MOV.U32 R7, RZ, RZ, -0x40 ;  /* 0xffffffc0ff078424 */ /* 0x000fe400078e00ff */
[----:B------:R-:W-:Y:S01]  /*06e0*/  @!P0 FFMA R0, R0, 1.84467440737095516160e+19, RZ ;  /* 0x5f80000000008823 */ /* 0x000fe200000000ff */
[----:B------:R-:W-:Y:S01]  /*06f0*/  @!P1 FFMA R3, R3, 1.84467440737095516160e+19, RZ ;  /* 0x5f80000003039823 */ /* 0x000fe200000000ff */
[----:B------:R-:W-:-:S07]  /*0700*/  @!P1 VIADD R7, R7, 0x40 ;  /* 0x0000004007079836 */ /* 0x000fce0000000000 */
.L_x_7:
[----:B------:R-:W-:Y:S01]  /*0710*/  LEA R8, R12, 0xc0800000, 0x17 ;  /* 0xc08000000c087811 */ /* 0x000fe200078eb8ff */
[----:B------:R-:W-:Y:S04]  /*0720*/  BSSY.RECONVERGENT B2, `(.L_x_12) ;  /* 0x0000036000027945 */ /* 0x000fe80003800200 */
[----:B------:R-:W-:Y:S02]  /*0730*/  IMAD.IADD R8, R3, 0x1, -R8 ;  /* 0x0000000103087824 */ /* 0x000fe400078e0a08 */
[----:B------:R-:W-:Y:S02]  /*0740*/  VIADD R3, R10, 0xffffff81 ;  /* 0xffffff810a037836 */ /* 0x000fe40000000000 */
[----:B------:R0:W1:Y:S01]  /*0750*/  MUFU.RCP R9, R8 ;  /* 0x0000000800097308 */ /* 0x0000620000001000 */
[----:B------:R-:W-:Y:S01]  /*0760*/  FADD.FTZ R11, -R8, -RZ ;  /* 0x800000ff080b7221 */ /* 0x000fe20000010100 */
[C---:B------:R-:W-:Y:S01]  /*0770*/  IMAD R0, R3.reuse, -0x800000, R0 ;  /* 0xff80000003007824 */ /* 0x040fe200078e0200 */
[----:B0-----:R-:W-:-:S04]  /*0780*/  IADD3 R8, PT, PT, R3, 0x7f, -R12 ;  /* 0x0000007f03087810 */ /* 0x001fc80007ffe80c */
[----:B------:R-:W-:Y:S01]  /*0790*/  IADD3 R8, PT, PT, R8, R7, RZ ;  /* 0x0000000708087210 */ /* 0x000fe20007ffe0ff */
[----:B-1----:R-:W-:-:S04]  /*07a0*/  FFMA R10, R9, R11, 1 ;  /* 0x3f800000090a7423 */ /* 0x002fc8000000000b */
[----:B------:R-:W-:-:S04]  /*07b0*/  FFMA R14, R9, R10, R9 ;  /* 0x0000000a090e7223 */ /* 0x000fc80000000009 */
[----:B------:R-:W-:-:S04]  /*07c0*/  FFMA R9, R0, R14, RZ ;  /* 0x0000000e00097223 */ /* 0x000fc800000000ff */
[----:B------:R-:W-:-:S04]  /*07d0*/  FFMA R10, R11, R9, R0 ;  /* 0x000000090b0a7223 */ /* 0x000fc80000000000 */
[----:B------:R-:W-:-:S04]  /*07e0*/  FFMA R9, R14, R10, R9 ;  /* 0x0000000a0e097223 */ /* 0x000fc80000000009 */
[----:B------:R-:W-:-:S04]  /*07f0*/  FFMA R10, R11, R9, R0 ;  /* 0x000000090b0a7223 */ /* 0x000fc80000000000 */
[----:B------:R-:W-:-:S05]  /*0800*/  FFMA R0, R14, R10, R9 ;  /* 0x0000000a0e007223 */ /* 0x000fca0000000009 */
[----:B------:R-:W-:-:S04]  /*0810*/  SHF.R.U32.HI R3, RZ, 0x17, R0 ;  /* 0x00000017ff037819 */ /* 0x000fc80000011600 */
[----:B------:R-:W-:-:S05]  /*0820*/  LOP3.LUT R3, R3, 0xff, RZ, 0xc0, !PT ;  /* 0x000000ff03037812 */ /* 0x000fca00078ec0ff */
[----:B------:R-:W-:-:S04]  /*0830*/  IMAD.IADD R11, R3, 0x1, R8 ;  /* 0x00000001030b7824 */ /* 0x000fc800078e0208 */
[----:B------:R-:W-:-:S05]  /*0840*/  VIADD R3, R11, 0xffffffff ;  /* 0xffffffff0b037836 */ /* 0x000fca0000000000 */
[----:B------:R-:W-:-:S13]  /*0850*/  ISETP.GE.U32.AND P0, PT, R3, 0xfe, PT ;  /* 0x000000fe0300780c */ /* 0x000fda0003f06070 */
[----:B------:R-:W-:Y:S05]  /*0860*/  @!P0 BRA `(.L_x_13) ;  /* 0x0000000000808947 */ /* 0x000fea0003800000 */
[----:B------:R-:W-:-:S13]  /*0870*/  ISETP.GT.AND P0, PT, R11, 0xfe, PT ;  /* 0x000000fe0b00780c */ /* 0x000fda0003f04270 */
[----:B------:R-:W-:Y:S05]  /*0880*/  @P0 BRA `(.L_x_14) ;  /* 0x00000000006c0947 */ /* 0x000fea0003800000 */
[----:B------:R-:W-:-:S13]  /*0890*/  ISETP.GE.AND P0, PT, R11, 0x1, PT ;  /* 0x000000010b00780c */ /* 0x000fda0003f06270 */
[----:B------:R-:W-:Y:S05]  /*08a0*/  @P0 BRA `(.L_x_15) ;  /* 0x0000000000740947 */ /* 0x000fea0003800000 */
[----:B------:R-:W-:Y:S02]  /*08b0*/  ISETP.GE.AND P0, PT, R11, -0x18, PT ;  /* 0xffffffe80b00780c */ /* 0x000fe40003f06270 */
[----:B------:R-:W-:-:S11]  /*08c0*/  LOP3.LUT R0, R0, 0x80000000, RZ, 0xc0, !PT ;  /* 0x8000000000007812 */ /* 0x000fd600078ec0ff */
[----:B------:R-:W-:Y:S05]  /*08d0*/  @!P0 BRA `(.L_x_15) ;  /* 0x0000000000688947 */ /* 0x000fea0003800000 */
[CCC-:B------:R-:W-:Y:S01]  /*08e0*/  FFMA.RZ R3, R14.reuse, R10.reuse, R9.reuse ;  /* 0x0000000a0e037223 */ /* 0x1c0fe2000000c009 */
[CCC-:B------:R-:W-:Y:S01]  /*08f0*/  FFMA.RM R8, R14.reuse, R10.reuse, R9.reuse ;  /* 0x0000000a0e087223 */ /* 0x1c0fe20000004009 */
[C---:B------:R-:W-:Y:S02]  /*0900*/  ISETP.NE.AND P2, PT, R11.reuse, RZ, PT ;  /* 0x000000ff0b00720c */ /* 0x040fe40003f45270 */
[----:B------:R-:W-:Y:S02]  /*0910*/  ISETP.NE.AND P1, PT, R11, RZ, PT ;  /* 0x000000ff0b00720c */ /* 0x000fe40003f25270 */
[----:B------:R-:W-:Y:S01]  /*0920*/  LOP3.LUT R7, R3, 0x7fffff, RZ, 0xc0, !PT ;  /* 0x007fffff03077812 */ /* 0x000fe200078ec0ff */
[----:B------:R-:W-:Y:S01]  /*0930*/  FFMA.RP R3, R14, R10, R9 ;  /* 0x0000000a0e037223 */ /* 0x000fe20000008009 */
[----:B------:R-:W-:Y:S02]  /*0940*/  VIADD R10, R11, 0x20 ;  /* 0x000000200b0a7836 */ /* 0x000fe40000000000 */
[----:B------:R-:W-:Y:S01]  /*0950*/  LOP3.LUT R7, R7, 0x800000, RZ, 0xfc, !PT ;  /* 0x0080000007077812 */ /* 0x000fe200078efcff */
[----:B------:R-:W-:Y:S01]  /*0960*/  IMAD.MOV R9, RZ, RZ, -R11 ;  /* 0x000000ffff097224 */ /* 0x000fe200078e0a0b */
[----:B------:R-:W-:-:S02]  /*0970*/  FSETP.NEU.FTZ.AND P0, PT, R3, R8, PT ;  /* 0x000000080300720b */ /* 0x000fc40003f1d000 */
[----:B------:R-:W-:Y:S02]  /*0980*/  SHF.L.U32 R10, R7, R10, RZ ;  /* 0x0000000a070a7219 */ /* 0x000fe400000006ff */
[----:B------:R-:W-:Y:S02]  /*0990*/  SEL R8, R9, RZ, P2 ;  /* 0x000000ff09087207 */ /* 0x000fe40001000000 */
[----:B------:R-:W-:Y:S02]  /*09a0*/  ISETP.NE.AND P1, PT, R10, RZ, P1 ;  /* 0x000000ff0a00720c */ /* 0x000fe40000f25270 */
[----:B------:R-:W-:Y:S02]  /*09b0*/  SHF.R.U32.HI R8, RZ, R8, R7 ;  /* 0x00000008ff087219 */ /* 0x000fe40000011607 */
[----:B------:R-:W-:Y:S02]  /*09c0*/  PLOP3.LUT P0, PT, P0, P1, PT, 0xf8, 0x8f ;  /* 0x00000000008f781c */ /* 0x000fe40000703f70 */
[----:B------:R-:W-:-:S02]  /*09d0*/  SHF.R.U32.HI R10, RZ, 0x1, R8 ;  /* 0x00000001ff0a7819 */ /* 0x000fc40000011608 */
[----:B------:R-:W-:-:S04]  /*09e0*/  SEL R3, RZ, 0x1, !P0 ;  /* 0x00000001ff037807 */ /* 0x000fc80004000000 */
[----:B------:R-:W-:-:S04]  /*09f0*/  LOP3.LUT R3, R3, 0x1, R10, 0xf8, !PT ;  /* 0x0000000103037812 */ /* 0x000fc800078ef80a */
[----:B------:R-:W-:-:S04]  /*0a00*/  LOP3.LUT R3, R3, R8, RZ, 0xc0, !PT ;  /* 0x0000000803037212 */ /* 0x000fc800078ec0ff */
[----:B------:R-:W-:-:S04]  /*0a10*/  IADD3 R3, PT, PT, R10, R3, RZ ;  /* 0x000000030a037210 */ /* 0x000fc80007ffe0ff */
[----:B------:R-:W-:Y:S01]  /*0a20*/  LOP3.LUT R0, R3, R0, RZ, 0xfc, !PT ;  /* 0x0000000003007212 */ /* 0x000fe200078efcff */
[----:B------:R-:W-:Y:S06]  /*0a30*/  BRA `(.L_x_15) ;  /* 0x0000000000107947 */ /* 0x000fec0003800000 */
.L_x_14:
[----:B------:R-:W-:-:S04]  /*0a40*/  LOP3.LUT R0, R0, 0x80000000, RZ, 0xc0, !PT ;  /* 0x8000000000007812 */ /* 0x000fc800078ec0ff */
[----:B------:R-:W-:Y:S01]  /*0a50*/  LOP3.LUT R0, R0, 0x7f800000, RZ, 0xfc, !PT ;  /* 0x7f80000000007812 */ /* 0x000fe200078efcff */
[----:B------:R-:W-:Y:S06]  /*0a60*/  BRA `(.L_x_15) ;  /* 0x0000000000047947 */ /* 0x000fec0003800000 */
.L_x_13:
[----:B------:R-:W-:-:S07]  /*0a70*/  IMAD R0, R8, 0x800000, R0 ;  /* 0x0080000008007824 */ /* 0x000fce00078e0200 */
.L_x_15:
[----:B------:R-:W-:Y:S05]  /*0a80*/  BSYNC.RECONVERGENT B2 ;  /* 0x0000000000027941 */ /* 0x000fea0003800200 */
.L_x_12:
[----:B------:R-:W-:Y:S05]  /*0a90*/  BRA `(.L_x_16) ;  /* 0x0000000000207947 */ /* 0x000fea0003800000 */
.L_x_11:
[----:B------:R-:W-:-:S04]  /*0aa0*/  LOP3.LUT R0, R3, 0x80000000, R0, 0x48, !PT ;  /* 0x8000000003007812 */ /* 0x000fc800078e4800 */
[----:B------:R-:W-:Y:S01]  /*0ab0*/  LOP3.LUT R0, R0, 0x7f800000, RZ, 0xfc, !PT ;  /* 0x7f80000000007812 */ /* 0x000fe200078efcff */
[----:B------:R-:W-:Y:S06]  /*0ac0*/  BRA `(.L_x_16) ;  /* 0x0000000000147947 */ /* 0x000fec0003800000 */
.L_x_10:
[----:B------:R-:W-:Y:S01]  /*0ad0*/  LOP3.LUT R0, R3, 0x80000000, R0, 0x48, !PT ;  /* 0x8000000003007812 */ /* 0x000fe200078e4800 */
[----:B------:R-:W-:Y:S06]  /*0ae0*/  BRA `(.L_x_16) ;  /* 0x00000000000c7947 */ /* 0x000fec0003800000 */
.L_x_9:
[----:B------:R-:W0:Y:S01]  /*0af0*/  MUFU.RSQ R0, -QNAN ;  /* 0xffc0000000007908 */ /* 0x000e220000001400 */
[----:B------:R-:W-:Y:S05]  /*0b00*/  BRA `(.L_x_16) ;  /* 0x0000000000047947 */ /* 0x000fea0003800000 */
.L_x_8:
[----:B------:R-:W-:-:S07]  /*0b10*/  FADD.FTZ R0, R0, R3 ;  /* 0x0000000300007221 */ /* 0x000fce0000010000 */
.L_x_16:
[----:B------:R-:W-:Y:S05]  /*0b20*/  BSYNC.RECONVERGENT B1 ;  /* 0x0000000000017941 */ /* 0x000fea0003800200 */
.L_x_6:
[----:B------:R-:W-:-:S04]  /*0b30*/  IMAD.MOV.U32 R7, RZ, RZ, 0x0 ;  /* 0x00000000ff077424 */ /* 0x000fc800078e00ff */
[----:B0-----:R-:W-:Y:S05]  /*0b40*/  RET.REL.NODEC R6 `(_Z16mandelbrotKernelPiffffiii) ;  /* 0xfffffff4062c7950 */ /* 0x001fea0003c3ffff */
.L_x_17:
[----:B------:R-:W-:-:S00]  /*0b50*/  BRA `(.L_x_17) ;  /* 0xfffffffc00fc7947 */ /* 0x000fc0000383ffff */
[----:B------:R-:W-:-:S00]  /*0b60*/  NOP ;  /* 0x0000000000007918 */ /* 0x000fc00000000000 */
        /* <DEDUP_REMOVED lines=9> */
.L_x_18:


//--------------------- .nv.shared.reserved.0     --------------------------
	.section	.nv.shared.reserved.0,"aw",@nobits
	.weak		__nv_reservedSMEM_offset_0_alias
	.size		__nv_reservedSMEM_offset_0_alias, 0, 64
	.other		__nv_reservedSMEM_offset_0_alias,@"STO_CUDA_RESERVED_SHARED STV_DEFAULT"
__nv_reservedSMEM_offset_0_alias:
	.zero		0
	.zero		64


//--------------------- .nv.constant0._Z16mandelbrotKernelPiffffiii --------------------------
	.section	.nv.constant0._Z16mandelbrotKernelPiffffiii,"a",@progbits
	.sectionflags	@""
	.align	4
.nv.constant0._Z16mandelbrotKernelPiffffiii:
	.zero		932


//--------------------- SYMBOLS --------------------------

	.type		.nv.reservedSmem.offset0,@object
	.size		.nv.reservedSmem.offset0,0x4
